//
// Generated by NVIDIA NVVM Compiler
//
// Compiler Build ID: CL-36424714
// Cuda compilation tools, release 13.0, V13.0.88
// Based on NVVM 20.0.0
//

.version 9.0
.target sm_100
.address_size 64

	// .globl	_Z14cuda_core_gemmPKfS0_Pf

.visible .entry _Z14cuda_core_gemmPKfS0_Pf(
	.param .u64 .ptr .align 1 _Z14cuda_core_gemmPKfS0_Pf_param_0,
	.param .u64 .ptr .align 1 _Z14cuda_core_gemmPKfS0_Pf_param_1,
	.param .u64 .ptr .align 1 _Z14cuda_core_gemmPKfS0_Pf_param_2
)
{
	.reg .b32 	%r<5>;
	.reg .b32 	%f<49>;
	.reg .b64 	%rd<13>;

	ld.param.u64 	%rd1, [_Z14cuda_core_gemmPKfS0_Pf_param_0];
	ld.param.u64 	%rd2, [_Z14cuda_core_gemmPKfS0_Pf_param_1];
	ld.param.u64 	%rd3, [_Z14cuda_core_gemmPKfS0_Pf_param_2];
	mov.u32 	%r1, %tid.y;
	shl.b32 	%r2, %r1, 4;
	mov.u32 	%r3, %tid.x;
	cvta.to.global.u64 	%rd4, %rd1;
	cvta.to.global.u64 	%rd5, %rd2;
	mul.wide.u32 	%rd6, %r2, 4;
	add.s64 	%rd7, %rd4, %rd6;
	ld.global.f32 	%f1, [%rd7];
	mul.wide.u32 	%rd8, %r3, 4;
	add.s64 	%rd9, %rd5, %rd8;
	ld.global.f32 	%f2, [%rd9];
	fma.rn.f32 	%f3, %f1, %f2, 0f00000000;
	ld.global.f32 	%f4, [%rd7+4];
	ld.global.f32 	%f5, [%rd9+64];
	fma.rn.f32 	%f6, %f4, %f5, %f3;
	ld.global.f32 	%f7, [%rd7+8];
	ld.global.f32 	%f8, [%rd9+128];
	fma.rn.f32 	%f9, %f7, %f8, %f6;
	ld.global.f32 	%f10, [%rd7+12];
	ld.global.f32 	%f11, [%rd9+192];
	fma.rn.f32 	%f12, %f10, %f11, %f9;
	ld.global.f32 	%f13, [%rd7+16];
	ld.global.f32 	%f14, [%rd9+256];
	fma.rn.f32 	%f15, %f13, %f14, %f12;
	ld.global.f32 	%f16, [%rd7+20];
	ld.global.f32 	%f17, [%rd9+320];
	fma.rn.f32 	%f18, %f16, %f17, %f15;
	ld.global.f32 	%f19, [%rd7+24];
	ld.global.f32 	%f20, [%rd9+384];
	fma.rn.f32 	%f21, %f19, %f20, %f18;
	ld.global.f32 	%f22, [%rd7+28];
	ld.global.f32 	%f23, [%rd9+448];
	fma.rn.f32 	%f24, %f22, %f23, %f21;
	ld.global.f32 	%f25, [%rd7+32];
	ld.global.f32 	%f26, [%rd9+512];
	fma.rn.f32 	%f27, %f25, %f26, %f24;
	ld.global.f32 	%f28, [%rd7+36];
	ld.global.f32 	%f29, [%rd9+576];
	fma.rn.f32 	%f30, %f28, %f29, %f27;
	ld.global.f32 	%f31, [%rd7+40];
	ld.global.f32 	%f32, [%rd9+640];
	fma.rn.f32 	%f33, %f31, %f32, %f30;
	ld.global.f32 	%f34, [%rd7+44];
	ld.global.f32 	%f35, [%rd9+704];
	fma.rn.f32 	%f36, %f34, %f35, %f33;
	ld.global.f32 	%f37, [%rd7+48];
	ld.global.f32 	%f38, [%rd9+768];
	fma.rn.f32 	%f39, %f37, %f38, %f36;
	ld.global.f32 	%f40, [%rd7+52];
	ld.global.f32 	%f41, [%rd9+832];
	fma.rn.f32 	%f42, %f40, %f41, %f39;
	ld.global.f32 	%f43, [%rd7+56];
	ld.global.f32 	%f44, [%rd9+896];
	fma.rn.f32 	%f45, %f43, %f44, %f42;
	ld.global.f32 	%f46, [%rd7+60];
	ld.global.f32 	%f47, [%rd9+960];
	fma.rn.f32 	%f48, %f46, %f47, %f45;
	cvta.to.global.u64 	%rd10, %rd3;
	add.s32 	%r4, %r2, %r3;
	mul.wide.u32 	%rd11, %r4, 4;
	add.s64 	%rd12, %rd10, %rd11;
	st.global.f32 	[%rd12], %f48;
	ret;

}
	// .globl	_Z16tensor_core_gemmPK6__halfS1_Pf
.visible .entry _Z16tensor_core_gemmPK6__halfS1_Pf(
	.param .u64 .ptr .align 1 _Z16tensor_core_gemmPK6__halfS1_Pf_param_0,
	.param .u64 .ptr .align 1 _Z16tensor_core_gemmPK6__halfS1_Pf_param_1,
	.param .u64 .ptr .align 1 _Z16tensor_core_gemmPK6__halfS1_Pf_param_2
)
{
	.reg .b32 	%r<18>;
	.reg .b32 	%f<10>;
	.reg .b64 	%rd<7>;

	ld.param.u64 	%rd1, [_Z16tensor_core_gemmPK6__halfS1_Pf_param_0];
	ld.param.u64 	%rd2, [_Z16tensor_core_gemmPK6__halfS1_Pf_param_1];
	ld.param.u64 	%rd3, [_Z16tensor_core_gemmPK6__halfS1_Pf_param_2];
	cvta.to.global.u64 	%rd4, %rd1;
	cvta.to.global.u64 	%rd5, %rd2;
	cvta.to.global.u64 	%rd6, %rd3;
	mov.b32 	%r1, 16;
	wmma.load.a.sync.aligned.row.m16n16k16.global.f16 	{%r2, %r3, %r4, %r5, %r6, %r7, %r8, %r9}, [%rd4], %r1;
	wmma.load.b.sync.aligned.col.m16n16k16.global.f16 	{%r10, %r11, %r12, %r13, %r14, %r15, %r16, %r17}, [%rd5], %r1;
	mov.f32 	%f1, 0f00000000;
	wmma.mma.sync.aligned.row.col.m16n16k16.f32.f32 {%f2, %f3, %f4, %f5, %f6, %f7, %f8, %f9}, {%r2, %r3, %r4, %r5, %r6, %r7, %r8, %r9}, {%r10, %r11, %r12, %r13, %r14, %r15, %r16, %r17}, {%f1, %f1, %f1, %f1, %f1, %f1, %f1, %f1};
	wmma.store.d.sync.aligned.row.m16n16k16.global.f32 	[%rd6], {%f2, %f3, %f4, %f5, %f6, %f7, %f8, %f9}, %r1;
	ret;

}


// ===== COMPILED SASS (sm_100) =====

	.target	sm_100

	.elftype	@"ET_EXEC"


//--------------------- .note.nv.tkinfo           --------------------------
	.section	.note.nv.tkinfo,"",@"SHT_NOTE"
	.sectionflags	@"SHF_NOTE_NV_TKINFO"
	.tkinfo
        /*0018*/ 	.word	0x00000002
        /*0030*/ 	.string	""
        /*0030*/ 	.string	"ptxas"
        /*0030*/ 	.string	"Cuda compilation tools, release 13.0, V13.0.88"
        /*0030*/ 	.string	"Build cuda_13.0.r13.0/compiler.36424714_0"
        /*0030*/ 	.string	"-arch sm_100 -m 64 "



//--------------------- .note.nv.cuinfo           --------------------------
	.section	.note.nv.cuinfo,"",@"SHT_NOTE"
	.sectionflags	@"SHF_NOTE_NV_CUINFO"
        /*0018*/ 	.short	0x0002
        /*001a*/ 	.short	0x0064
        /*001c*/ 	.short	0x0082
	.zero		2


//--------------------- .nv.info                  --------------------------
	.section	.nv.info,"",@"SHT_CUDA_INFO"
	.align	4


	//----- nvinfo : EIATTR_REGCOUNT
	.align		4
        /*0000*/ 	.byte	0x04, 0x2f
        /*0002*/ 	.short	(.L_1 - .L_0)
	.align		4
.L_0:
        /*0004*/ 	.word	index@(_Z14cuda_core_gemmPKfS0_Pf)
        /*0008*/ 	.word	0x00000020


	//----- nvinfo : EIATTR_FRAME_SIZE
	.align		4
.L_1:
        /*000c*/ 	.byte	0x04, 0x11
        /*000e*/ 	.short	(.L_3 - .L_2)
	.align		4
.L_2:
        /*0010*/ 	.word	index@(_Z14cuda_core_gemmPKfS0_Pf)
        /*0014*/ 	.word	0x00000000


	//----- nvinfo : EIATTR_REGCOUNT
	.align		4
.L_3:
        /*0018*/ 	.byte	0x04, 0x2f
        /*001a*/ 	.short	(.L_5 - .L_4)
	.align		4
.L_4:
        /*001c*/ 	.word	index@(_Z16tensor_core_gemmPK6__halfS1_Pf)
        /*0020*/ 	.word	0x00000016


	//----- nvinfo : EIATTR_FRAME_SIZE
	.align		4
.L_5:
        /*0024*/ 	.byte	0x04, 0x11
        /*0026*/ 	.short	(.L_7 - .L_6)
	.align		4
.L_6:
        /*0028*/ 	.word	index@(_Z16tensor_core_gemmPK6__halfS1_Pf)
        /*002c*/ 	.word	0x00000000


	//----- nvinfo : EIATTR_MIN_STACK_SIZE
	.align		4
.L_7:
        /*0030*/ 	.byte	0x04, 0x12
        /*0032*/ 	.short	(.L_9 - .L_8)
	.align		4
.L_8:
        /*0034*/ 	.word	index@(_Z16tensor_core_gemmPK6__halfS1_Pf)
        /*0038*/ 	.word	0x00000000


	//----- nvinfo : EIATTR_MIN_STACK_SIZE
	.align		4
.L_9:
        /*003c*/ 	.byte	0x04, 0x12
        /*003e*/ 	.short	(.L_11 - .L_10)
	.align		4
.L_10:
        /*0040*/ 	.word	index@(_Z14cuda_core_gemmPKfS0_Pf)
        /*0044*/ 	.word	0x00000000
.L_11:


//--------------------- .nv.compat                --------------------------
	.section	.nv.compat,"",@"SHT_CUDA_COMPAT_INFO"
	.align	4
        /*0000*/ 	.byte	0x02, 0x09, 0x00, 0x00, 0x02, 0x02, 0x01, 0x00, 0x02, 0x05, 0x05, 0x00, 0x03, 0x07, 0x01, 0x01
        /*0010*/ 	.byte	0x02, 0x03, 0x00, 0x00, 0x02, 0x06, 0x01, 0x00, 0x04, 0x0b, 0x08, 0x00, 0x09, 0x00, 0x00, 0x00
        /*0020*/ 	.byte	0x00, 0x00, 0x00, 0x00


//--------------------- .nv.info._Z16tensor_core_gemmPK6__halfS1_Pf --------------------------
	.section	.nv.info._Z16tensor_core_gemmPK6__halfS1_Pf,"",@"SHT_CUDA_INFO"
	.sectionflags	@""
	.align	4


	//----- nvinfo : EIATTR_CUDA_API_VERSION
	.align		4
        /*0000*/ 	.byte	0x04, 0x37
        /*0002*/ 	.short	(.L_13 - .L_12)
.L_12:
        /*0004*/ 	.word	0x00000082


	//----- nvinfo : EIATTR_KPARAM_INFO
	.align		4
.L_13:
        /*0008*/ 	.byte	0x04, 0x17
        /*000a*/ 	.short	(.L_15 - .L_14)
.L_14:
        /*000c*/ 	.word	0x00000000
        /*0010*/ 	.short	0x0002
        /*0012*/ 	.short	0x0010
        /*0014*/ 	.byte	0x00, 0xf5, 0x21, 0x00


	//----- nvinfo : EIATTR_KPARAM_INFO
	.align		4
.L_15:
        /*0018*/ 	.byte	0x04, 0x17
        /*001a*/ 	.short	(.L_17 - .L_16)
.L_16:
        /*001c*/ 	.word	0x00000000
        /*0020*/ 	.short	0x0001
        /*0022*/ 	.short	0x0008
        /*0024*/ 	.byte	0x00, 0xf5, 0x21, 0x00


	//----- nvinfo : EIATTR_KPARAM_INFO
	.align		4
.L_17:
        /*0028*/ 	.byte	0x04, 0x17
        /*002a*/ 	.short	(.L_19 - .L_18)
.L_18:
        /*002c*/ 	.word	0x00000000
        /*0030*/ 	.short	0x0000
        /*0032*/ 	.short	0x0000
        /*0034*/ 	.byte	0x00, 0xf5, 0x21, 0x00


	//----- nvinfo : EIATTR_SPARSE_MMA_MASK
	.align		4
.L_19:
        /*0038*/ 	.byte	0x03, 0x50
        /*003a*/ 	.short	0x0000


	//----- nvinfo : EIATTR_WMMA_USED
	.align		4
        /*003c*/ 	.byte	0x01, 0x2b
	.zero		2


	//----- nvinfo : EIATTR_MAXREG_COUNT
	.align		4
        /*0040*/ 	.byte	0x03, 0x1b
        /*0042*/ 	.short	0x00ff


	//----- nvinfo : EIATTR_MERCURY_ISA_VERSION
	.align		4
        /*0044*/ 	.byte	0x03, 0x5f
        /*0046*/ 	.short	0x0101


	//----- nvinfo : EIATTR_VRC_CTA_INIT_COUNT
	.align		4
        /*0048*/ 	.byte	0x02, 0x4a
	.zero		1
	.zero		1


	//----- nvinfo : EIATTR_EXIT_INSTR_OFFSETS
	.align		4
        /*004c*/ 	.byte	0x04, 0x1c
        /*004e*/ 	.short	(.L_21 - .L_20)


	//   ....[0]....
.L_20:
        /*0050*/ 	.word	0x000001d0


	//----- nvinfo : EIATTR_CBANK_PARAM_SIZE
	.align		4
.L_21:
        /*0054*/ 	.byte	0x03, 0x19
        /*0056*/ 	.short	0x0018


	//----- nvinfo : EIATTR_PARAM_CBANK
	.align		4
        /*0058*/ 	.byte	0x04, 0x0a
        /*005a*/ 	.short	(.L_23 - .L_22)
	.align		4
.L_22:
        /*005c*/ 	.word	index@(.nv.constant0._Z16tensor_core_gemmPK6__halfS1_Pf)
        /*0060*/ 	.short	0x0380
        /*0062*/ 	.short	0x0018


	//----- nvinfo : EIATTR_SW_WAR
	.align		4
.L_23:
        /*0064*/ 	.byte	0x04, 0x36
        /*0066*/ 	.short	(.L_25 - .L_24)
.L_24:
        /*0068*/ 	.word	0x00000008
.L_25:


//--------------------- .nv.info._Z14cuda_core_gemmPKfS0_Pf --------------------------
	.section	.nv.info._Z14cuda_core_gemmPKfS0_Pf,"",@"SHT_CUDA_INFO"
	.sectionflags	@""
	.align	4


	//----- nvinfo : EIATTR_CUDA_API_VERSION
	.align		4
        /*0000*/ 	.byte	0x04, 0x37
        /*0002*/ 	.short	(.L_27 - .L_26)
.L_26:
        /*0004*/ 	.word	0x00000082


	//----- nvinfo : EIATTR_KPARAM_INFO
	.align		4
.L_27:
        /*0008*/ 	.byte	0x04, 0x17
        /*000a*/ 	.short	(.L_29 - .L_28)
.L_28:
        /*000c*/ 	.word	0x00000000
        /*0010*/ 	.short	0x0002
        /*0012*/ 	.short	0x0010
        /*0014*/ 	.byte	0x00, 0xf5, 0x21, 0x00


	//----- nvinfo : EIATTR_KPARAM_INFO
	.align		4
.L_29:
        /*0018*/ 	.byte	0x04, 0x17
        /*001a*/ 	.short	(.L_31 - .L_30)
.L_30:
        /*001c*/ 	.word	0x00000000
        /*0020*/ 	.short	0x0001
        /*0022*/ 	.short	0x0008
        /*0024*/ 	.byte	0x00, 0xf5, 0x21, 0x00


	//----- nvinfo : EIATTR_KPARAM_INFO
	.align		4
.L_31:
        /*0028*/ 	.byte	0x04, 0x17
        /*002a*/ 	.short	(.L_33 - .L_32)
.L_32:
        /*002c*/ 	.word	0x00000000
        /*0030*/ 	.short	0x0000
        /*0032*/ 	.short	0x0000
        /*0034*/ 	.byte	0x00, 0xf5, 0x21, 0x00


	//----- nvinfo : EIATTR_SPARSE_MMA_MASK
	.align		4
.L_33:
        /*0038*/ 	.byte	0x03, 0x50
        /*003a*/ 	.short	0x0000


	//----- nvinfo : EIATTR_MAXREG_COUNT
	.align		4
        /*003c*/ 	.byte	0x03, 0x1b
        /*003e*/ 	.short	0x00ff


	//----- nvinfo : EIATTR_MERCURY_ISA_VERSION
	.align		4
        /*0040*/ 	.byte	0x03, 0x5f
        /*0042*/ 	.short	0x0101


	//----- nvinfo : EIATTR_VRC_CTA_INIT_COUNT
	.align		4
        /*0044*/ 	.byte	0x02, 0x4a
	.zero		1
	.zero		1


	//----- nvinfo : EIATTR_EXIT_INSTR_OFFSETS
	.align		4
        /*0048*/ 	.byte	0x04, 0x1c
        /*004a*/ 	.short	(.L_35 - .L_34)


	//   ....[0]....
.L_34:
        /*004c*/ 	.word	0x000003d0


	//----- nvinfo : EIATTR_CBANK_PARAM_SIZE
	.align		4
.L_35:
        /*0050*/ 	.byte	0x03, 0x19
        /*0052*/ 	.short	0x0018


	//----- nvinfo : EIATTR_PARAM_CBANK
	.align		4
        /*0054*/ 	.byte	0x04, 0x0a
        /*0056*/ 	.short	(.L_37 - .L_36)
	.align		4
.L_36:
        /*0058*/ 	.word	index@(.nv.constant0._Z14cuda_core_gemmPKfS0_Pf)
        /*005c*/ 	.short	0x0380
        /*005e*/ 	.short	0x0018


	//----- nvinfo : EIATTR_SW_WAR
	.align		4
.L_37:
        /*0060*/ 	.byte	0x04, 0x36
        /*0062*/ 	.short	(.L_39 - .L_38)
.L_38:
        /*0064*/ 	.word	0x00000008
.L_39:


//--------------------- .nv.callgraph             --------------------------
	.section	.nv.callgraph,"",@"SHT_CUDA_CALLGRAPH"
	.align	4
	.sectionentsize	8
	.align		4
        /*0000*/ 	.word	0x00000000
	.align		4
        /*0004*/ 	.word	0xffffffff
	.align		4
        /*0008*/ 	.word	0x00000000
	.align		4
        /*000c*/ 	.word	0xfffffffe
	.align		4
        /*0010*/ 	.word	0x00000000
	.align		4
        /*0014*/ 	.word	0xfffffffd
	.align		4
        /*0018*/ 	.word	0x00000000
	.align		4
        /*001c*/ 	.word	0xfffffffc


//--------------------- .text._Z16tensor_core_gemmPK6__halfS1_Pf --------------------------
	.section	.text._Z16tensor_core_gemmPK6__halfS1_Pf,"ax",@progbits
	.align	128
        .global         _Z16tensor_core_gemmPK6__halfS1_Pf
        .type           _Z16tensor_core_gemmPK6__halfS1_Pf,@function
        .size           _Z16tensor_core_gemmPK6__halfS1_Pf,(.L_x_2 - _Z16tensor_core_gemmPK6__halfS1_Pf)
        .other          _Z16tensor_core_gemmPK6__halfS1_Pf,@"STO_CUDA_ENTRY STV_DEFAULT"
_Z16tensor_core_gemmPK6__halfS1_Pf:
.text._Z16tensor_core_gemmPK6__halfS1_Pf:
[----:B------:R-:W-:Y:S01]  /*0000*/  LDC R1, c[0x0][0x37c] ;  /* 0x0000df00ff017b82 */ /* 0x000fe20000000800 */
[----:B------:R-:W0:Y:S01]  /*0010*/  S2R R5, SR_LANEID ;  /* 0x0000000000057919 */ /* 0x000e220000000000 */
[----:B------:R-:W1:Y:S01]  /*0020*/  LDCU.128 UR8, c[0x0][0x380] ;  /* 0x00007000ff0877ac */ /* 0x000e620008000c00 */
[----:B------:R-:W-:Y:S01]  /*0030*/  IMAD.MOV.U32 R3, RZ, RZ, RZ ;  /* 0x000000ffff037224 */ /* 0x000fe200078e00ff */
[----:B------:R-:W2:Y:S01]  /*0040*/  LDCU.64 UR4, c[0x0][0x358] ;  /* 0x00006b00ff0477ac */ /* 0x000ea20008000a00 */
[----:B------:R-:W3:Y:S01]  /*0050*/  LDCU.64 UR6, c[0x0][0x390] ;  /* 0x00007200ff0677ac */ /* 0x000ee20008000a00 */
[----:B0-----:R-:W-:Y:S02]  /*0060*/  LOP3.LUT R2, R5, 0x3, RZ, 0xc0, !PT ;  /* 0x0000000305027812 */ /* 0x001fe400078ec0ff */
[----:B------:R-:W-:-:S05]  /*0070*/  SHF.R.U32.HI R5, RZ, 0x2, R5 ;  /* 0x00000002ff057819 */ /* 0x000fca0000011605 */
[----:B------:R-:W-:-:S03]  /*0080*/  IMAD.WIDE.U32 R2, R5, 0x8, R2 ;  /* 0x0000000805027825 */ /* 0x000fc600078e0002 */
[C---:B-1----:R-:W-:Y:S02]  /*0090*/  LEA R8, P0, R2.reuse, UR8, 0x2 ;  /* 0x0000000802087c11 */ /* 0x042fe4000f8010ff */
[C---:B------:R-:W-:Y:S02]  /*00a0*/  LEA R10, P1, R2.reuse, UR10, 0x2 ;  /* 0x0000000a020a7c11 */ /* 0x040fe4000f8210ff */
[C-C-:B------:R-:W-:Y:S02]  /*00b0*/  LEA.HI.X R9, R2.reuse, UR9, R3.reuse, 0x2, P0 ;  /* 0x0000000902097c11 */ /* 0x140fe400080f1403 */
[----:B------:R-:W-:-:S03]  /*00c0*/  LEA.HI.X R11, R2, UR11, R3, 0x2, P1 ;  /* 0x0000000b020b7c11 */ /* 0x000fc600088f1403 */
[----:B--2---:R-:W2:Y:S04]  /*00d0*/  LDG.E R4, desc[UR4][R8.64] ;  /* 0x0000000408047981 */ /* 0x004ea8000c1e1900 */
[----:B------:R-:W2:Y:S04]  /*00e0*/  LDG.E R5, desc[UR4][R8.64+0x100] ;  /* 0x0001000408057981 */ /* 0x000ea8000c1e1900 */
[----:B------:R-:W2:Y:S04]  /*00f0*/  LDG.E R6, desc[UR4][R8.64+0x10] ;  /* 0x0000100408067981 */ /* 0x000ea8000c1e1900 */
[----:B------:R-:W2:Y:S04]  /*0100*/  LDG.E R7, desc[UR4][R8.64+0x110] ;  /* 0x0001100408077981 */ /* 0x000ea8000c1e1900 */
[----:B------:R-:W2:Y:S04]  /*0110*/  LDG.E R12, desc[UR4][R10.64] ;  /* 0x000000040a0c7981 */ /* 0x000ea8000c1e1900 */
[----:B------:R-:W2:Y:S04]  /*0120*/  LDG.E R13, desc[UR4][R10.64+0x10] ;  /* 0x000010040a0d7981 */ /* 0x000ea8000c1e1900 */
[----:B------:R-:W4:Y:S04]  /*0130*/  LDG.E R14, desc[UR4][R10.64+0x100] ;  /* 0x000100040a0e7981 */ /* 0x000f28000c1e1900 */
[----:B------:R-:W4:Y:S01]  /*0140*/  LDG.E R15, desc[UR4][R10.64+0x110] ;  /* 0x000110040a0f7981 */ /* 0x000f22000c1e1900 */
[C---:B--2---:R-:W-:Y:S08]  /*0150*/  HMMA.16816.F32 R16, R4.reuse, R12, RZ ;  /* 0x0000000c0410723c */ /* 0x044ff000000018ff */
[----:B----4-:R-:W-:Y:S01]  /*0160*/  HMMA.16816.F32 R12, R4, R14, RZ ;  /* 0x0000000e040c723c */ /* 0x010fe200000018ff */
[----:B---3--:R-:W-:-:S04]  /*0170*/  LEA R4, P0, R2, UR6, 0x3 ;  /* 0x0000000602047c11 */ /* 0x008fc8000f8018ff */
[----:B------:R-:W-:-:S06]  /*0180*/  LEA.HI.X R5, R2, UR7, R3, 0x3, P0 ;  /* 0x0000000702057c11 */ /* 0x000fcc00080f1c03 */
[----:B------:R-:W-:Y:S04]  /*0190*/  STG.E.64 desc[UR4][R4.64], R16 ;  /* 0x0000001004007986 */ /* 0x000fe8000c101b04 */
[----:B------:R-:W-:Y:S04]  /*01a0*/  STG.E.64 desc[UR4][R4.64+0x200], R18 ;  /* 0x0002001204007986 */ /* 0x000fe8000c101b04 */
[----:B------:R-:W-:Y:S04]  /*01b0*/  STG.E.64 desc[UR4][R4.64+0x20], R12 ;  /* 0x0000200c04007986 */ /* 0x000fe8000c101b04 */
[----:B------:R-:W-:Y:S01]  /*01c0*/  STG.E.64 desc[UR4][R4.64+0x220], R14 ;  /* 0x0002200e04007986 */ /* 0x000fe2000c101b04 */
[----:B------:R-:W-:Y:S05]  /*01d0*/  EXIT ;  /* 0x000000000000794d */ /* 0x000fea0003800000 */
.L_x_0:
[----:B------:R-:W-:-:S00]  /*01e0*/  BRA `(.L_x_0) ;  /* 0xfffffffc00fc7947 */ /* 0x000fc0000383ffff */
[----:B------:R-:W-:-:S00]  /*01f0*/  NOP ;  /* 0x0000000000007918 */ /* 0x000fc00000000000 */
        /* <DEDUP_REMOVED lines=8> */
.L_x_2:


//--------------------- .text._Z14cuda_core_gemmPKfS0_Pf --------------------------
	.section	.text._Z14cuda_core_gemmPKfS0_Pf,"ax",@progbits
	.align	128
        .global         _Z14cuda_core_gemmPKfS0_Pf
        .type           _Z14cuda_core_gemmPKfS0_Pf,@function
        .size           _Z14cuda_core_gemmPKfS0_Pf,(.L_x_3 - _Z14cuda_core_gemmPKfS0_Pf)
        .other          _Z14cuda_core_gemmPKfS0_Pf,@"STO_CUDA_ENTRY STV_DEFAULT"
_Z14cuda_core_gemmPKfS0_Pf:
.text._Z14cuda_core_gemmPKfS0_Pf:
[----:B------:R-:W-:Y:S01]  /*0000*/  LDC R1, c[0x0][0x37c] ;  /* 0x0000df00ff017b82 */ /* 0x000fe20000000800 */
[----:B------:R-:W0:Y:S07]  /*0010*/  S2R R7, SR_TID.Y ;  /* 0x0000000000077919 */ /* 0x000e2e0000002200 */
[----:B------:R-:W1:Y:S01]  /*0020*/  LDC.64 R2, c[0x0][0x388] ;  /* 0x0000e200ff027b82 */ /* 0x000e620000000a00 */
[----:B------:R-:W2:Y:S01]  /*0030*/  LDCU.64 UR4, c[0x0][0x358] ;  /* 0x00006b00ff0477ac */ /* 0x000ea20008000a00 */
[----:B------:R-:W1:Y:S06]  /*0040*/  S2R R6, SR_TID.X ;  /* 0x0000000000067919 */ /* 0x000e6c0000002100 */
[----:B------:R-:W3:Y:S01]  /*0050*/  LDC.64 R4, c[0x0][0x380] ;  /* 0x0000e000ff047b82 */ /* 0x000ee20000000a00 */
[----:B0-----:R-:W-:Y:S01]  /*0060*/  SHF.L.U32 R7, R7, 0x4, RZ ;  /* 0x0000000407077819 */ /* 0x001fe200000006ff */
[----:B-1----:R-:W-:-:S04]  /*0070*/  IMAD.WIDE.U32 R2, R6, 0x4, R2 ;  /* 0x0000000406027825 */ /* 0x002fc800078e0002 */
[----:B---3--:R-:W-:Y:S01]  /*0080*/  IMAD.WIDE.U32 R4, R7, 0x4, R4 ;  /* 0x0000000407047825 */ /* 0x008fe200078e0004 */
[----:B--2---:R-:W2:Y:S04]  /*0090*/  LDG.E R9, desc[UR4][R2.64] ;  /* 0x0000000402097981 */ /* 0x004ea8000c1e1900 */
[----:B------:R-:W2:Y:S04]  /*00a0*/  LDG.E R0, desc[UR4][R4.64] ;  /* 0x0000000404007981 */ /* 0x000ea8000c1e1900 */
[----:B------:R-:W3:Y:S04]  /*00b0*/  LDG.E R24, desc[UR4][R2.64+0x40] ;  /* 0x0000400402187981 */ /* 0x000ee8000c1e1900 */
[----:B------:R-:W3:Y:S04]  /*00c0*/  LDG.E R11, desc[UR4][R4.64+0x4] ;  /* 0x00000404040b7981 */ /* 0x000ee8000c1e1900 */
[----:B------:R-:W4:Y:S04]  /*00d0*/  LDG.E R10, desc[UR4][R2.64+0x80] ;  /* 0x00008004020a7981 */ /* 0x000f28000c1e1900 */
[----:B------:R-:W4:Y:S04]  /*00e0*/  LDG.E R13, desc[UR4][R4.64+0x8] ;  /* 0x00000804040d7981 */ /* 0x000f28000c1e1900 */
[----:B------:R-:W5:Y:S04]  /*00f0*/  LDG.E R20, desc[UR4][R2.64+0xc0] ;  /* 0x0000c00402147981 */ /* 0x000f68000c1e1900 */
        /* <DEDUP_REMOVED lines=12> */
[----:B------:R-:W5:Y:S01]  /*01c0*/  LDG.E R29, desc[UR4][R2.64+0x3c0] ;  /* 0x0003c004021d7981 */ /* 0x000f62000c1e1900 */
[----:B--2---:R-:W-:-:S03]  /*01d0*/  FFMA R8, R0, R9, RZ ;  /* 0x0000000900087223 */ /* 0x004fc600000000ff */
[----:B------:R-:W2:Y:S04]  /*01e0*/  LDG.E R0, desc[UR4][R2.64+0x240] ;  /* 0x0002400402007981 */ /* 0x000ea8000c1e1900 */
[----:B------:R-:W2:Y:S01]  /*01f0*/  LDG.E R9, desc[UR4][R4.64+0x24] ;  /* 0x0000240404097981 */ /* 0x000ea2000c1e1900 */
[----:B---3--:R-:W-:-:S03]  /*0200*/  FFMA R24, R11, R24, R8 ;  /* 0x000000180b187223 */ /* 0x008fc60000000008 */
[----:B------:R-:W3:Y:S04]  /*0210*/  LDG.E R8, desc[UR4][R2.64+0x280] ;  /* 0x0002800402087981 */ /* 0x000ee8000c1e1900 */
[----:B------:R-:W3:Y:S01]  /*0220*/  LDG.E R11, desc[UR4][R4.64+0x28] ;  /* 0x00002804040b7981 */ /* 0x000ee2000c1e1900 */
[----:B----4-:R-:W-:-:S03]  /*0230*/  FFMA R24, R13, R10, R24 ;  /* 0x0000000a0d187223 */ /* 0x010fc60000000018 */
[----:B------:R-:W4:Y:S04]  /*0240*/  LDG.E R10, desc[UR4][R2.64+0x2c0] ;  /* 0x0002c004020a7981 */ /* 0x000f28000c1e1900 */
[----:B------:R-:W4:Y:S01]  /*0250*/  LDG.E R13, desc[UR4][R4.64+0x2c] ;  /* 0x00002c04040d7981 */ /* 0x000f22000c1e1900 */
[----:B-----5:R-:W-:-:S03]  /*0260*/  FFMA R24, R23, R20, R24 ;  /* 0x0000001417187223 */ /* 0x020fc60000000018 */
[----:B------:R-:W5:Y:S04]  /*0270*/  LDG.E R23, desc[UR4][R2.64+0x300] ;  /* 0x0003000402177981 */ /* 0x000f68000c1e1900 */
[----:B------:R-:W5:Y:S01]  /*0280*/  LDG.E R20, desc[UR4][R4.64+0x30] ;  /* 0x0000300404147981 */ /* 0x000f62000c1e1900 */
[----:B------:R-:W-:-:S03]  /*0290*/  FFMA R24, R25, R22, R24 ;  /* 0x0000001619187223 */ /* 0x000fc60000000018 */
[----:B------:R-:W5:Y:S04]  /*02a0*/  LDG.E R25, desc[UR4][R2.64+0x340] ;  /* 0x0003400402197981 */ /* 0x000f68000c1e1900 */
[----:B------:R-:W5:Y:S01]  /*02b0*/  LDG.E R22, desc[UR4][R4.64+0x34] ;  /* 0x0000340404167981 */ /* 0x000f62000c1e1900 */
[----:B------:R-:W-:-:S03]  /*02c0*/  FFMA R26, R15, R12, R24 ;  /* 0x0000000c0f1a7223 */ /* 0x000fc60000000018 */
[----:B------:R-:W5:Y:S04]  /*02d0*/  LDG.E R24, desc[UR4][R4.64+0x38] ;  /* 0x0000380404187981 */ /* 0x000f68000c1e1900 */
[----:B------:R-:W5:Y:S01]  /*02e0*/  LDG.E R12, desc[UR4][R4.64+0x3c] ;  /* 0x00003c04040c7981 */ /* 0x000f62000c1e1900 */
[----:B------:R-:W-:-:S04]  /*02f0*/  FFMA R14, R17, R14, R26 ;  /* 0x0000000e110e7223 */ /* 0x000fc8000000001a */
[----:B------:R-:W-:-:S04]  /*0300*/  FFMA R14, R19, R16, R14 ;  /* 0x00000010130e7223 */ /* 0x000fc8000000000e */
[----:B------:R-:W-:Y:S02]  /*0310*/  FFMA R18, R21, R18, R14 ;  /* 0x0000001215127223 */ /* 0x000fe4000000000e */
[----:B------:R-:W0:Y:S01]  /*0320*/  LDC.64 R14, c[0x0][0x390] ;  /* 0x0000e400ff0e7b82 */ /* 0x000e220000000a00 */
[----:B------:R-:W-:-:S05]  /*0330*/  IADD3 R7, PT, PT, R7, R6, RZ ;  /* 0x0000000607077210 */ /* 0x000fca0007ffe0ff */
[----:B0-----:R-:W-:-:S04]  /*0340*/  IMAD.WIDE.U32 R14, R7, 0x4, R14 ;  /* 0x00000004070e7825 */ /* 0x001fc800078e000e */
[----:B--2---:R-:W-:-:S04]  /*0350*/  FFMA R0, R9, R0, R18 ;  /* 0x0000000009007223 */ /* 0x004fc80000000012 */
[----:B---3--:R-:W-:-:S04]  /*0360*/  FFMA R0, R11, R8, R0 ;  /* 0x000000080b007223 */ /* 0x008fc80000000000 */
[----:B----4-:R-:W-:-:S04]  /*0370*/  FFMA R13, R13, R10, R0 ;  /* 0x0000000a0d0d7223 */ /* 0x010fc80000000000 */
[----:B-----5:R-:W-:-:S04]  /*0380*/  FFMA R13, R20, R23, R13 ;  /* 0x00000017140d7223 */ /* 0x020fc8000000000d */
[----:B------:R-:W-:-:S04]  /*0390*/  FFMA R13, R22, R25, R13 ;  /* 0x00000019160d7223 */ /* 0x000fc8000000000d */
[----:B------:R-:W-:-:S04]  /*03a0*/  FFMA R13, R24, R27, R13 ;  /* 0x0000001b180d7223 */ /* 0x000fc8000000000d */
[----:B------:R-:W-:-:S05]  /*03b0*/  FFMA R13, R12, R29, R13 ;  /* 0x0000001d0c0d7223 */ /* 0x000fca000000000d */
[----:B------:R-:W-:Y:S01]  /*03c0*/  STG.E desc[UR4][R14.64], R13 ;  /* 0x0000000d0e007986 */ /* 0x000fe2000c101904 */
[----:B------:R-:W-:Y:S05]  /*03d0*/  EXIT ;  /* 0x000000000000794d */ /* 0x000fea0003800000 */
.L_x_1:
        /* <DEDUP_REMOVED lines=10> */
.L_x_3:


//--------------------- .nv.shared.reserved.0     --------------------------
	.section	.nv.shared.reserved.0,"aw",@nobits
	.weak		__nv_reservedSMEM_offset_0_alias
	.size		__nv_reservedSMEM_offset_0_alias, 0, 64
	.other		__nv_reservedSMEM_offset_0_alias,@"STO_CUDA_RESERVED_SHARED STV_DEFAULT"
__nv_reservedSMEM_offset_0_alias:
	.zero		0
	.zero		64


//--------------------- .nv.constant0._Z16tensor_core_gemmPK6__halfS1_Pf --------------------------
	.section	.nv.constant0._Z16tensor_core_gemmPK6__halfS1_Pf,"a",@progbits
	.sectionflags	@""
	.align	4
.nv.constant0._Z16tensor_core_gemmPK6__halfS1_Pf:
	.zero		920


//--------------------- .nv.constant0._Z14cuda_core_gemmPKfS0_Pf --------------------------
	.section	.nv.constant0._Z14cuda_core_gemmPKfS0_Pf,"a",@progbits
	.sectionflags	@""
	.align	4
.nv.constant0._Z14cuda_core_gemmPKfS0_Pf:
	.zero		920


//--------------------- SYMBOLS --------------------------

	.type		.nv.reservedSmem.offset0,@object
	.size		.nv.reservedSmem.offset0,0x4
